//
// Generated by NVIDIA NVVM Compiler
//
// Compiler Build ID: CL-36424714
// Cuda compilation tools, release 13.0, V13.0.88
// Based on NVVM 20.0.0
//

.version 9.0
.target sm_100
.address_size 64

	// .globl	_Z5_gemmPfS_S_
// _ZZ5_gemmPfS_S_E7a_cache has been demoted
// _ZZ5_gemmPfS_S_E7b_cache has been demoted

.visible .entry _Z5_gemmPfS_S_(
	.param .u64 .ptr .align 1 _Z5_gemmPfS_S__param_0,
	.param .u64 .ptr .align 1 _Z5_gemmPfS_S__param_1,
	.param .u64 .ptr .align 1 _Z5_gemmPfS_S__param_2
)
{
	.reg .pred 	%p<13>;
	.reg .b32 	%r<41>;
	.reg .b32 	%f<116>;
	.reg .b64 	%rd<19>;
	// demoted variable
	.shared .align 4 .b8 _ZZ5_gemmPfS_S_E7a_cache[1024];
	// demoted variable
	.shared .align 4 .b8 _ZZ5_gemmPfS_S_E7b_cache[1024];
	ld.param.u64 	%rd6, [_Z5_gemmPfS_S__param_0];
	ld.param.u64 	%rd7, [_Z5_gemmPfS_S__param_1];
	ld.param.u64 	%rd5, [_Z5_gemmPfS_S__param_2];
	cvta.to.global.u64 	%rd1, %rd7;
	cvta.to.global.u64 	%rd8, %rd6;
	mov.u32 	%r18, %ctaid.y;
	shl.b32 	%r19, %r18, 4;
	mov.u32 	%r39, %tid.y;
	add.s32 	%r2, %r19, %r39;
	mov.u32 	%r20, %ctaid.x;
	shl.b32 	%r21, %r20, 4;
	mov.u32 	%r22, %tid.x;
	add.s32 	%r3, %r21, %r22;
	sub.s32 	%r4, 2048, %r22;
	shl.b32 	%r23, %r39, 6;
	mov.u32 	%r24, _ZZ5_gemmPfS_S_E7a_cache;
	add.s32 	%r5, %r24, %r23;
	shl.b32 	%r25, %r22, 2;
	add.s32 	%r6, %r5, %r25;
	mov.u32 	%r26, _ZZ5_gemmPfS_S_E7b_cache;
	add.s32 	%r8, %r26, %r25;
	add.s32 	%r7, %r8, %r23;
	shl.b32 	%r27, %r39, 11;
	or.b32  	%r28, %r22, %r27;
	add.s32 	%r38, %r28, %r21;
	shl.b32 	%r29, %r18, 15;
	add.s32 	%r30, %r28, %r29;
	mul.wide.u32 	%rd9, %r30, 4;
	add.s64 	%rd10, %rd9, %rd8;
	add.s64 	%rd18, %rd10, 64;
	mov.f32 	%f111, 0f00000000;
	mov.b32 	%r40, 16;
$L__BB0_1:
	setp.gt.u32 	%p1, %r2, 2047;
	add.s32 	%r13, %r40, -16;
	setp.ge.u32 	%p2, %r13, %r4;
	mov.f32 	%f112, 0f00000000;
	or.pred  	%p3, %p2, %p1;
	@%p3 bra 	$L__BB0_3;
	ld.global.f32 	%f112, [%rd18+-64];
$L__BB0_3:
	st.shared.f32 	[%r6], %f112;
	setp.gt.u32 	%p4, %r39, 2047;
	mov.f32 	%f113, 0f00000000;
	@%p4 bra 	$L__BB0_5;
	mul.wide.u32 	%rd11, %r38, 4;
	add.s64 	%rd12, %rd1, %rd11;
	ld.global.f32 	%f113, [%rd12];
$L__BB0_5:
	setp.gt.u32 	%p5, %r2, 2047;
	st.shared.f32 	[%r7], %f113;
	bar.sync 	0;
	ld.shared.f32 	%f16, [%r5];
	ld.shared.f32 	%f17, [%r8];
	fma.rn.f32 	%f18, %f16, %f17, %f111;
	ld.shared.f32 	%f19, [%r5+4];
	ld.shared.f32 	%f20, [%r8+64];
	fma.rn.f32 	%f21, %f19, %f20, %f18;
	ld.shared.f32 	%f22, [%r5+8];
	ld.shared.f32 	%f23, [%r8+128];
	fma.rn.f32 	%f24, %f22, %f23, %f21;
	ld.shared.f32 	%f25, [%r5+12];
	ld.shared.f32 	%f26, [%r8+192];
	fma.rn.f32 	%f27, %f25, %f26, %f24;
	ld.shared.f32 	%f28, [%r5+16];
	ld.shared.f32 	%f29, [%r8+256];
	fma.rn.f32 	%f30, %f28, %f29, %f27;
	ld.shared.f32 	%f31, [%r5+20];
	ld.shared.f32 	%f32, [%r8+320];
	fma.rn.f32 	%f33, %f31, %f32, %f30;
	ld.shared.f32 	%f34, [%r5+24];
	ld.shared.f32 	%f35, [%r8+384];
	fma.rn.f32 	%f36, %f34, %f35, %f33;
	ld.shared.f32 	%f37, [%r5+28];
	ld.shared.f32 	%f38, [%r8+448];
	fma.rn.f32 	%f39, %f37, %f38, %f36;
	ld.shared.f32 	%f40, [%r5+32];
	ld.shared.f32 	%f41, [%r8+512];
	fma.rn.f32 	%f42, %f40, %f41, %f39;
	ld.shared.f32 	%f43, [%r5+36];
	ld.shared.f32 	%f44, [%r8+576];
	fma.rn.f32 	%f45, %f43, %f44, %f42;
	ld.shared.f32 	%f46, [%r5+40];
	ld.shared.f32 	%f47, [%r8+640];
	fma.rn.f32 	%f48, %f46, %f47, %f45;
	ld.shared.f32 	%f49, [%r5+44];
	ld.shared.f32 	%f50, [%r8+704];
	fma.rn.f32 	%f51, %f49, %f50, %f48;
	ld.shared.f32 	%f52, [%r5+48];
	ld.shared.f32 	%f53, [%r8+768];
	fma.rn.f32 	%f54, %f52, %f53, %f51;
	ld.shared.f32 	%f55, [%r5+52];
	ld.shared.f32 	%f56, [%r8+832];
	fma.rn.f32 	%f57, %f55, %f56, %f54;
	ld.shared.f32 	%f58, [%r5+56];
	ld.shared.f32 	%f59, [%r8+896];
	fma.rn.f32 	%f60, %f58, %f59, %f57;
	ld.shared.f32 	%f61, [%r5+60];
	ld.shared.f32 	%f62, [%r8+960];
	fma.rn.f32 	%f6, %f61, %f62, %f60;
	bar.sync 	0;
	setp.ge.u32 	%p6, %r40, %r4;
	mov.f32 	%f114, 0f00000000;
	or.pred  	%p7, %p6, %p5;
	@%p7 bra 	$L__BB0_7;
	ld.global.f32 	%f114, [%rd18];
$L__BB0_7:
	st.shared.f32 	[%r6], %f114;
	add.s32 	%r33, %r39, 16;
	setp.gt.u32 	%p8, %r33, 2047;
	mov.f32 	%f115, 0f00000000;
	@%p8 bra 	$L__BB0_9;
	add.s32 	%r34, %r38, 32768;
	mul.wide.u32 	%rd13, %r34, 4;
	add.s64 	%rd14, %rd1, %rd13;
	ld.global.f32 	%f115, [%rd14];
$L__BB0_9:
	st.shared.f32 	[%r7], %f115;
	bar.sync 	0;
	ld.shared.f32 	%f64, [%r5];
	ld.shared.f32 	%f65, [%r8];
	fma.rn.f32 	%f66, %f64, %f65, %f6;
	ld.shared.f32 	%f67, [%r5+4];
	ld.shared.f32 	%f68, [%r8+64];
	fma.rn.f32 	%f69, %f67, %f68, %f66;
	ld.shared.f32 	%f70, [%r5+8];
	ld.shared.f32 	%f71, [%r8+128];
	fma.rn.f32 	%f72, %f70, %f71, %f69;
	ld.shared.f32 	%f73, [%r5+12];
	ld.shared.f32 	%f74, [%r8+192];
	fma.rn.f32 	%f75, %f73, %f74, %f72;
	ld.shared.f32 	%f76, [%r5+16];
	ld.shared.f32 	%f77, [%r8+256];
	fma.rn.f32 	%f78, %f76, %f77, %f75;
	ld.shared.f32 	%f79, [%r5+20];
	ld.shared.f32 	%f80, [%r8+320];
	fma.rn.f32 	%f81, %f79, %f80, %f78;
	ld.shared.f32 	%f82, [%r5+24];
	ld.shared.f32 	%f83, [%r8+384];
	fma.rn.f32 	%f84, %f82, %f83, %f81;
	ld.shared.f32 	%f85, [%r5+28];
	ld.shared.f32 	%f86, [%r8+448];
	fma.rn.f32 	%f87, %f85, %f86, %f84;
	ld.shared.f32 	%f88, [%r5+32];
	ld.shared.f32 	%f89, [%r8+512];
	fma.rn.f32 	%f90, %f88, %f89, %f87;
	ld.shared.f32 	%f91, [%r5+36];
	ld.shared.f32 	%f92, [%r8+576];
	fma.rn.f32 	%f93, %f91, %f92, %f90;
	ld.shared.f32 	%f94, [%r5+40];
	ld.shared.f32 	%f95, [%r8+640];
	fma.rn.f32 	%f96, %f94, %f95, %f93;
	ld.shared.f32 	%f97, [%r5+44];
	ld.shared.f32 	%f98, [%r8+704];
	fma.rn.f32 	%f99, %f97, %f98, %f96;
	ld.shared.f32 	%f100, [%r5+48];
	ld.shared.f32 	%f101, [%r8+768];
	fma.rn.f32 	%f102, %f100, %f101, %f99;
	ld.shared.f32 	%f103, [%r5+52];
	ld.shared.f32 	%f104, [%r8+832];
	fma.rn.f32 	%f105, %f103, %f104, %f102;
	ld.shared.f32 	%f106, [%r5+56];
	ld.shared.f32 	%f107, [%r8+896];
	fma.rn.f32 	%f108, %f106, %f107, %f105;
	ld.shared.f32 	%f109, [%r5+60];
	ld.shared.f32 	%f110, [%r8+960];
	fma.rn.f32 	%f111, %f109, %f110, %f108;
	bar.sync 	0;
	add.s32 	%r40, %r40, 32;
	add.s32 	%r39, %r39, 32;
	add.s32 	%r38, %r38, 65536;
	add.s64 	%rd18, %rd18, 128;
	setp.lt.u32 	%p9, %r13, 2016;
	@%p9 bra 	$L__BB0_1;
	setp.gt.u32 	%p10, %r2, 2047;
	setp.gt.s32 	%p11, %r3, 2047;
	or.pred  	%p12, %p11, %p10;
	@%p12 bra 	$L__BB0_12;
	shl.b32 	%r36, %r2, 11;
	add.s32 	%r37, %r36, %r3;
	cvta.to.global.u64 	%rd15, %rd5;
	mul.wide.s32 	%rd16, %r37, 4;
	add.s64 	%rd17, %rd15, %rd16;
	st.global.f32 	[%rd17], %f111;
$L__BB0_12:
	ret;

}


// ===== COMPILED SASS (sm_100) =====

	.target	sm_100

	.elftype	@"ET_EXEC"


//--------------------- .note.nv.tkinfo           --------------------------
	.section	.note.nv.tkinfo,"",@"SHT_NOTE"
	.sectionflags	@"SHF_NOTE_NV_TKINFO"
	.tkinfo
        /*0018*/ 	.word	0x00000002
        /*0030*/ 	.string	""
        /*0030*/ 	.string	"ptxas"
        /*0030*/ 	.string	"Cuda compilation tools, release 13.0, V13.0.88"
        /*0030*/ 	.string	"Build cuda_13.0.r13.0/compiler.36424714_0"
        /*0030*/ 	.string	"-arch sm_100 -m 64 "



//--------------------- .note.nv.cuinfo           --------------------------
	.section	.note.nv.cuinfo,"",@"SHT_NOTE"
	.sectionflags	@"SHF_NOTE_NV_CUINFO"
        /*0018*/ 	.short	0x0002
        /*001a*/ 	.short	0x0064
        /*001c*/ 	.short	0x0082
	.zero		2


//--------------------- .nv.info                  --------------------------
	.section	.nv.info,"",@"SHT_CUDA_INFO"
	.align	4


	//----- nvinfo : EIATTR_REGCOUNT
	.align		4
        /*0000*/ 	.byte	0x04, 0x2f
        /*0002*/ 	.short	(.L_1 - .L_0)
	.align		4
.L_0:
        /*0004*/ 	.word	index@(_Z5_gemmPfS_S_)
        /*0008*/ 	.word	0x00000020


	//----- nvinfo : EIATTR_FRAME_SIZE
	.align		4
.L_1:
        /*000c*/ 	.byte	0x04, 0x11
        /*000e*/ 	.short	(.L_3 - .L_2)
	.align		4
.L_2:
        /*0010*/ 	.word	index@(_Z5_gemmPfS_S_)
        /*0014*/ 	.word	0x00000000


	//----- nvinfo : EIATTR_MIN_STACK_SIZE
	.align		4
.L_3:
        /*0018*/ 	.byte	0x04, 0x12
        /*001a*/ 	.short	(.L_5 - .L_4)
	.align		4
.L_4:
        /*001c*/ 	.word	index@(_Z5_gemmPfS_S_)
        /*0020*/ 	.word	0x00000000
.L_5:


//--------------------- .nv.compat                --------------------------
	.section	.nv.compat,"",@"SHT_CUDA_COMPAT_INFO"
	.align	4
        /*0000*/ 	.byte	0x02, 0x09, 0x00, 0x00, 0x02, 0x02, 0x01, 0x00, 0x02, 0x05, 0x05, 0x00, 0x03, 0x07, 0x01, 0x01
        /*0010*/ 	.byte	0x02, 0x03, 0x00, 0x00, 0x02, 0x06, 0x01, 0x00, 0x04, 0x0b, 0x08, 0x00, 0x09, 0x00, 0x00, 0x00
        /*0020*/ 	.byte	0x00, 0x00, 0x00, 0x00


//--------------------- .nv.info._Z5_gemmPfS_S_   --------------------------
	.section	.nv.info._Z5_gemmPfS_S_,"",@"SHT_CUDA_INFO"
	.sectionflags	@""
	.align	4


	//----- nvinfo : EIATTR_CUDA_API_VERSION
	.align		4
        /*0000*/ 	.byte	0x04, 0x37
        /*0002*/ 	.short	(.L_7 - .L_6)
.L_6:
        /*0004*/ 	.word	0x00000082


	//----- nvinfo : EIATTR_KPARAM_INFO
	.align		4
.L_7:
        /*0008*/ 	.byte	0x04, 0x17
        /*000a*/ 	.short	(.L_9 - .L_8)
.L_8:
        /*000c*/ 	.word	0x00000000
        /*0010*/ 	.short	0x0002
        /*0012*/ 	.short	0x0010
        /*0014*/ 	.byte	0x00, 0xf5, 0x21, 0x00


	//----- nvinfo : EIATTR_KPARAM_INFO
	.align		4
.L_9:
        /*0018*/ 	.byte	0x04, 0x17
        /*001a*/ 	.short	(.L_11 - .L_10)
.L_10:
        /*001c*/ 	.word	0x00000000
        /*0020*/ 	.short	0x0001
        /*0022*/ 	.short	0x0008
        /*0024*/ 	.byte	0x00, 0xf5, 0x21, 0x00


	//----- nvinfo : EIATTR_KPARAM_INFO
	.align		4
.L_11:
        /*0028*/ 	.byte	0x04, 0x17
        /*002a*/ 	.short	(.L_13 - .L_12)
.L_12:
        /*002c*/ 	.word	0x00000000
        /*0030*/ 	.short	0x0000
        /*0032*/ 	.short	0x0000
        /*0034*/ 	.byte	0x00, 0xf5, 0x21, 0x00


	//----- nvinfo : EIATTR_SPARSE_MMA_MASK
	.align		4
.L_13:
        /*0038*/ 	.byte	0x03, 0x50
        /*003a*/ 	.short	0x0000


	//----- nvinfo : EIATTR_MAXREG_COUNT
	.align		4
        /*003c*/ 	.byte	0x03, 0x1b
        /*003e*/ 	.short	0x00ff


	//----- nvinfo : EIATTR_NUM_BARRIERS
	.align		4
        /*0040*/ 	.byte	0x02, 0x4c
        /*0042*/ 	.byte	0x01
	.zero		1


	//----- nvinfo : EIATTR_MERCURY_ISA_VERSION
	.align		4
        /*0044*/ 	.byte	0x03, 0x5f
        /*0046*/ 	.short	0x0101


	//----- nvinfo : EIATTR_VRC_CTA_INIT_COUNT
	.align		4
        /*0048*/ 	.byte	0x02, 0x4a
	.zero		1
	.zero		1


	//----- nvinfo : EIATTR_EXIT_INSTR_OFFSETS
	.align		4
        /*004c*/ 	.byte	0x04, 0x1c
        /*004e*/ 	.short	(.L_15 - .L_14)


	//   ....[0]....
.L_14:
        /*0050*/ 	.word	0x000008a0


	//   ....[1]....
        /*0054*/ 	.word	0x000008f0


	//----- nvinfo : EIATTR_CBANK_PARAM_SIZE
	.align		4
.L_15:
        /*0058*/ 	.byte	0x03, 0x19
        /*005a*/ 	.short	0x0018


	//----- nvinfo : EIATTR_PARAM_CBANK
	.align		4
        /*005c*/ 	.byte	0x04, 0x0a
        /*005e*/ 	.short	(.L_17 - .L_16)
	.align		4
.L_16:
        /*0060*/ 	.word	index@(.nv.constant0._Z5_gemmPfS_S_)
        /*0064*/ 	.short	0x0380
        /*0066*/ 	.short	0x0018


	//----- nvinfo : EIATTR_SW_WAR
	.align		4
.L_17:
        /*0068*/ 	.byte	0x04, 0x36
        /*006a*/ 	.short	(.L_19 - .L_18)
.L_18:
        /*006c*/ 	.word	0x00000008
.L_19:


//--------------------- .nv.callgraph             --------------------------
	.section	.nv.callgraph,"",@"SHT_CUDA_CALLGRAPH"
	.align	4
	.sectionentsize	8
	.align		4
        /*0000*/ 	.word	0x00000000
	.align		4
        /*0004*/ 	.word	0xffffffff
	.align		4
        /*0008*/ 	.word	0x00000000
	.align		4
        /*000c*/ 	.word	0xfffffffe
	.align		4
        /*0010*/ 	.word	0x00000000
	.align		4
        /*0014*/ 	.word	0xfffffffd
	.align		4
        /*0018*/ 	.word	0x00000000
	.align		4
        /*001c*/ 	.word	0xfffffffc


//--------------------- .text._Z5_gemmPfS_S_      --------------------------
	.section	.text._Z5_gemmPfS_S_,"ax",@progbits
	.align	128
        .global         _Z5_gemmPfS_S_
        .type           _Z5_gemmPfS_S_,@function
        .size           _Z5_gemmPfS_S_,(.L_x_2 - _Z5_gemmPfS_S_)
        .other          _Z5_gemmPfS_S_,@"STO_CUDA_ENTRY STV_DEFAULT"
_Z5_gemmPfS_S_:
.text._Z5_gemmPfS_S_:
[----:B------:R-:W-:Y:S01]  /*0000*/  LDC R1, c[0x0][0x37c] ;  /* 0x0000df00ff017b82 */ /* 0x000fe20000000800 */
[----:B------:R-:W0:Y:S07]  /*0010*/  S2R R2, SR_TID.Y ;  /* 0x0000000000027919 */ /* 0x000e2e0000002200 */
[----:B------:R-:W1:Y:S01]  /*0020*/  LDC.64 R4, c[0x0][0x380] ;  /* 0x0000e000ff047b82 */ /* 0x000e620000000a00 */
[----:B------:R-:W-:Y:S01]  /*0030*/  UMOV UR4, 0x400 ;  /* 0x0000040000047882 */ /* 0x000fe20000000000 */
[----:B------:R-:W-:Y:S01]  /*0040*/  HFMA2 R23, -RZ, RZ, 0, 0 ;  /* 0x00000000ff177431 */ /* 0x000fe200000001ff */
[----:B------:R-:W2:Y:S01]  /*0050*/  S2R R9, SR_TID.X ;  /* 0x0000000000097919 */ /* 0x000ea20000002100 */
[----:B------:R-:W-:Y:S01]  /*0060*/  UIADD3 UR5, UPT, UPT, UR4, 0x400, URZ ;  /* 0x0000040004057890 */ /* 0x000fe2000fffe0ff */
[----:B------:R-:W3:Y:S01]  /*0070*/  LDCU.64 UR8, c[0x0][0x358] ;  /* 0x00006b00ff0877ac */ /* 0x000ee20008000a00 */
[----:B------:R-:W4:Y:S02]  /*0080*/  S2R R17, SR_CTAID.Y ;  /* 0x0000000000117919 */ /* 0x000f240000002600 */
[----:B------:R-:W5:Y:S01]  /*0090*/  S2UR UR6, SR_CgaCtaId ;  /* 0x00000000000679c3 */ /* 0x000f620000008800 */
[----:B------:R-:W3:Y:S01]  /*00a0*/  S2R R7, SR_CTAID.X ;  /* 0x0000000000077919 */ /* 0x000ee20000002500 */
[----:B0-----:R-:W-:Y:S01]  /*00b0*/  SHF.L.U32 R0, R2, 0xb, RZ ;  /* 0x0000000b02007819 */ /* 0x001fe200000006ff */
[----:B-----5:R-:W-:-:S02]  /*00c0*/  ULEA UR4, UR6, UR4, 0x18 ;  /* 0x0000000406047291 */ /* 0x020fc4000f8ec0ff */
[----:B------:R-:W-:Y:S01]  /*00d0*/  ULEA UR5, UR6, UR5, 0x18 ;  /* 0x0000000506057291 */ /* 0x000fe2000f8ec0ff */
[----:B--2---:R-:W-:-:S03]  /*00e0*/  LOP3.LUT R0, R9, R0, RZ, 0xfc, !PT ;  /* 0x0000000009007212 */ /* 0x004fc600078efcff */
[----:B------:R-:W-:Y:S01]  /*00f0*/  LEA R6, R2, UR4, 0x6 ;  /* 0x0000000402067c11 */ /* 0x000fe2000f8e30ff */
[----:B------:R-:W-:Y:S01]  /*0100*/  UMOV UR4, 0x10 ;  /* 0x0000001000047882 */ /* 0x000fe20000000000 */
[C---:B----4-:R-:W-:Y:S02]  /*0110*/  LEA R3, R17.reuse, R0, 0xf ;  /* 0x0000000011037211 */ /* 0x050fe400078e78ff */
[----:B------:R-:W-:Y:S02]  /*0120*/  LEA R17, R17, R2, 0x4 ;  /* 0x0000000211117211 */ /* 0x000fe400078e20ff */
[----:B---3--:R-:W-:Y:S01]  /*0130*/  LEA R0, R7, R0, 0x4 ;  /* 0x0000000007007211 */ /* 0x008fe200078e20ff */
[----:B-1----:R-:W-:Y:S01]  /*0140*/  IMAD.WIDE.U32 R4, R3, 0x4, R4 ;  /* 0x0000000403047825 */ /* 0x002fe200078e0004 */
[----:B------:R-:W-:Y:S02]  /*0150*/  LEA R16, R7, R9, 0x4 ;  /* 0x0000000907107211 */ /* 0x000fe400078e20ff */
[----:B------:R-:W-:-:S02]  /*0160*/  ISETP.GT.U32.AND P1, PT, R17, 0x7ff, PT ;  /* 0x000007ff1100780c */ /* 0x000fc40003f24070 */
[----:B------:R-:W-:Y:S02]  /*0170*/  IADD3 R18, P0, PT, R4, 0x40, RZ ;  /* 0x0000004004127810 */ /* 0x000fe40007f1e0ff */
[C---:B------:R-:W-:Y:S02]  /*0180*/  IADD3 R7, PT, PT, -R9.reuse, 0x800, RZ ;  /* 0x0000080009077810 */ /* 0x040fe40007ffe1ff */
[----:B------:R-:W-:Y:S02]  /*0190*/  IADD3.X R19, PT, PT, RZ, R5, RZ, P0, !PT ;  /* 0x00000005ff137210 */ /* 0x000fe400007fe4ff */
[----:B------:R-:W-:Y:S02]  /*01a0*/  LEA R5, R9, UR5, 0x2 ;  /* 0x0000000509057c11 */ /* 0x000fe4000f8e10ff */
[----:B------:R-:W-:Y:S02]  /*01b0*/  ISETP.GT.U32.AND P0, PT, R17, 0x7ff, PT ;  /* 0x000007ff1100780c */ /* 0x000fe40003f04070 */
[----:B------:R-:W-:-:S02]  /*01c0*/  LEA R4, R9, R6, 0x2 ;  /* 0x0000000609047211 */ /* 0x000fc400078e10ff */
[----:B------:R-:W-:-:S09]  /*01d0*/  LEA R3, R2, R5, 0x6 ;  /* 0x0000000502037211 */ /* 0x000fd200078e30ff */
.L_x_0:
[----:B------:R-:W-:Y:S01]  /*01e0*/  ISETP.GT.U32.AND P2, PT, R2, 0x7ff, PT ;  /* 0x000007ff0200780c */ /* 0x000fe20003f44070 */
[----:B------:R-:W-:Y:S01]  /*01f0*/  UIADD3 UR5, UPT, UPT, UR4, -0x10, URZ ;  /* 0xfffffff004057890 */ /* 0x000fe2000fffe0ff */
[----:B------:R-:W-:Y:S02]  /*0200*/  MOV R27, RZ ;  /* 0x000000ff001b7202 */ /* 0x000fe40000000f00 */
[----:B------:R-:W-:-:S03]  /*0210*/  MOV R22, RZ ;  /* 0x000000ff00167202 */ /* 0x000fc60000000f00 */
[----:B------:R-:W-:-:S06]  /*0220*/  ISETP.LE.U32.OR P1, PT, R7, UR5, P1 ;  /* 0x0000000507007c0c */ /* 0x000fcc0008f23470 */
[----:B------:R-:W0:Y:S07]  /*0230*/  @!P2 LDC.64 R24, c[0x0][0x388] ;  /* 0x0000e200ff18ab82 */ /* 0x000e2e0000000a00 */
[----:B------:R-:W2:Y:S01]  /*0240*/  @!P1 LDG.E R27, desc[UR8][R18.64+-0x40] ;  /* 0xffffc008121b9981 */ /* 0x000ea2000c1e1900 */
[----:B0-----:R-:W-:-:S05]  /*0250*/  @!P2 IMAD.WIDE.U32 R24, R0, 0x4, R24 ;  /* 0x000000040018a825 */ /* 0x001fca00078e0018 */
[----:B------:R-:W3:Y:S01]  /*0260*/  @!P2 LDG.E R22, desc[UR8][R24.64] ;  /* 0x000000081816a981 */ /* 0x000ee2000c1e1900 */
[----:B------:R-:W-:-:S04]  /*0270*/  PLOP3.LUT P1, PT, P0, PT, PT, 0x80, 0x8 ;  /* 0x000000000008781c */ /* 0x000fc8000072f070 */
[----:B------:R-:W-:Y:S01]  /*0280*/  ISETP.LE.U32.OR P2, PT, R7, UR4, P1 ;  /* 0x0000000407007c0c */ /* 0x000fe20008f43470 */
[----:B--2---:R-:W-:Y:S04]  /*0290*/  STS [R4], R27 ;  /* 0x0000001b04007388 */ /* 0x004fe80000000800 */
[----:B---3--:R-:W-:Y:S01]  /*02a0*/  STS [R3], R22 ;  /* 0x0000001603007388 */ /* 0x008fe20000000800 */
[----:B------:R-:W-:Y:S06]  /*02b0*/  BAR.SYNC.DEFER_BLOCKING 0x0 ;  /* 0x0000000000007b1d */ /* 0x000fec0000010000 */
[----:B------:R-:W-:Y:S04]  /*02c0*/  LDS R28, [R5] ;  /* 0x00000000051c7984 */ /* 0x000fe80000000800 */
[----:B------:R-:W0:Y:S04]  /*02d0*/  LDS.128 R12, [R6] ;  /* 0x00000000060c7984 */ /* 0x000e280000000c00 */
[----:B------:R-:W1:Y:S04]  /*02e0*/  LDS R29, [R5+0x40] ;  /* 0x00004000051d7984 */ /* 0x000e680000000800 */
[----:B------:R-:W2:Y:S04]  /*02f0*/  LDS R24, [R5+0x80] ;  /* 0x0000800005187984 */ /* 0x000ea80000000800 */
[----:B------:R-:W3:Y:S04]  /*0300*/  LDS R26, [R5+0xc0] ;  /* 0x0000c000051a7984 */ /* 0x000ee80000000800 */
[----:B------:R-:W-:Y:S04]  /*0310*/  LDS R21, [R5+0x100] ;  /* 0x0001000005157984 */ /* 0x000fe80000000800 */
[----:B------:R-:W4:Y:S04]  /*0320*/  LDS.128 R8, [R6+0x10] ;  /* 0x0000100006087984 */ /* 0x000f280000000c00 */
[----:B------:R-:W5:Y:S04]  /*0330*/  LDS R20, [R5+0x140] ;  /* 0x0001400005147984 */ /* 0x000f680000000800 */
[----:B------:R-:W-:Y:S04]  /*0340*/  LDS R22, [R5+0x1c0] ;  /* 0x0001c00005167984 */ /* 0x000fe80000000800 */
[----:B------:R-:W-:Y:S01]  /*0350*/  LDS R25, [R5+0x200] ;  /* 0x0002000005197984 */ /* 0x000fe20000000800 */
[----:B0-----:R-:W-:-:S03]  /*0360*/  FFMA R12, R12, R28, R23 ;  /* 0x0000001c0c0c7223 */ /* 0x001fc60000000017 */
[----:B------:R-:W0:Y:S01]  /*0370*/  LDS R23, [R5+0x180] ;  /* 0x0001800005177984 */ /* 0x000e220000000800 */
[----:B-1----:R-:W-:-:S04]  /*0380*/  FFMA R13, R29, R13, R12 ;  /* 0x0000000d1d0d7223 */ /* 0x002fc8000000000c */
[----:B--2---:R-:W-:Y:S02]  /*0390*/  FFMA R13, R24, R14, R13 ;  /* 0x0000000e180d7223 */ /* 0x004fe4000000000d */
[----:B------:R-:W-:Y:S02]  /*03a0*/  LDS R24, [R5+0x240] ;  /* 0x0002400005187984 */ /* 0x000fe40000000800 */
[----:B---3--:R-:W-:Y:S02]  /*03b0*/  FFMA R27, R26, R15, R13 ;  /* 0x0000000f1a1b7223 */ /* 0x008fe4000000000d */
[----:B------:R-:W1:Y:S04]  /*03c0*/  LDS.128 R12, [R6+0x20] ;  /* 0x00002000060c7984 */ /* 0x000e680000000c00 */
[----:B------:R-:W-:Y:S01]  /*03d0*/  LDS R26, [R5+0x3c0] ;  /* 0x0003c000051a7984 */ /* 0x000fe20000000800 */
[----:B----4-:R-:W-:Y:S01]  /*03e0*/  FFMA R27, R8, R21, R27 ;  /* 0x00000015081b7223 */ /* 0x010fe2000000001b */
[----:B------:R-:W-:-:S02]  /*03f0*/  IADD3 R8, PT, PT, R2, 0x10, RZ ;  /* 0x0000001002087810 */ /* 0x000fc40007ffe0ff */
[----:B------:R-:W2:Y:S02]  /*0400*/  LDS R21, [R5+0x280] ;  /* 0x0002800005157984 */ /* 0x000ea40000000800 */
[----:B------:R-:W-:Y:S01]  /*0410*/  ISETP.GT.U32.AND P3, PT, R8, 0x7ff, PT ;  /* 0x000007ff0800780c */ /* 0x000fe20003f64070 */
[----:B-----5:R-:W-:Y:S02]  /*0420*/  FFMA R20, R20, R9, R27 ;  /* 0x0000000914147223 */ /* 0x020fe4000000001b */
[----:B------:R-:W-:Y:S10]  /*0430*/  LDS R27, [R5+0x380] ;  /* 0x00038000051b7984 */ /* 0x000ff40000000800 */
[----:B------:R-:W3:Y:S01]  /*0440*/  @!P3 LDC.64 R8, c[0x0][0x388] ;  /* 0x0000e200ff08bb82 */ /* 0x000ee20000000a00 */
[----:B0-----:R-:W-:-:S02]  /*0450*/  FFMA R23, R23, R10, R20 ;  /* 0x0000000a17177223 */ /* 0x001fc40000000014 */
[----:B------:R-:W-:Y:S02]  /*0460*/  LDS R20, [R5+0x340] ;  /* 0x0003400005147984 */ /* 0x000fe40000000800 */
[----:B------:R-:W-:Y:S01]  /*0470*/  FFMA R11, R22, R11, R23 ;  /* 0x0000000b160b7223 */ /* 0x000fe20000000017 */
[----:B------:R-:W-:-:S03]  /*0480*/  @!P3 IADD3 R23, PT, PT, R0, 0x8000, RZ ;  /* 0x000080000017b810 */ /* 0x000fc60007ffe0ff */
[----:B-1----:R-:W-:Y:S02]  /*0490*/  FFMA R11, R12, R25, R11 ;  /* 0x000000190c0b7223 */ /* 0x002fe4000000000b */
[----:B------:R-:W-:Y:S02]  /*04a0*/  LDS R25, [R5+0x300] ;  /* 0x0003000005197984 */ /* 0x000fe40000000800 */
[----:B------:R-:W-:Y:S02]  /*04b0*/  FFMA R24, R24, R13, R11 ;  /* 0x0000000d18187223 */ /* 0x000fe4000000000b */
[----:B------:R-:W0:Y:S01]  /*04c0*/  LDS R13, [R5+0x2c0] ;  /* 0x0002c000050d7984 */ /* 0x000e220000000800 */
[----:B---3--:R-:W-:-:S03]  /*04d0*/  @!P3 IMAD.WIDE.U32 R22, R23, 0x4, R8 ;  /* 0x000000041716b825 */ /* 0x008fc600078e0008 */
[----:B------:R-:W1:Y:S01]  /*04e0*/  LDS.128 R8, [R6+0x30] ;  /* 0x0000300006087984 */ /* 0x000e620000000c00 */
[----:B------:R-:W-:Y:S01]  /*04f0*/  MOV R28, RZ ;  /* 0x000000ff001c7202 */ /* 0x000fe20000000f00 */
[----:B------:R-:W-:Y:S01]  /*0500*/  BAR.SYNC.DEFER_BLOCKING 0x0 ;  /* 0x0000000000007b1d */ /* 0x000fe20000010000 */
[----:B------:R-:W-:-:S05]  /*0510*/  MOV R12, RZ ;  /* 0x000000ff000c7202 */ /* 0x000fca0000000f00 */
[----:B------:R3:W4:Y:S04]  /*0520*/  @!P2 LDG.E R28, desc[UR8][R18.64] ;  /* 0x00000008121ca981 */ /* 0x000728000c1e1900 */
[----:B------:R-:W5:Y:S01]  /*0530*/  @!P3 LDG.E R12, desc[UR8][R22.64] ;  /* 0x00000008160cb981 */ /* 0x000f62000c1e1900 */
[----:B--2---:R-:W-:-:S04]  /*0540*/  FFMA R14, R21, R14, R24 ;  /* 0x0000000e150e7223 */ /* 0x004fc80000000018 */
[----:B0-----:R-:W-:-:S04]  /*0550*/  FFMA R29, R13, R15, R14 ;  /* 0x0000000f0d1d7223 */ /* 0x001fc8000000000e */
[----:B-1----:R-:W-:-:S04]  /*0560*/  FFMA R29, R8, R25, R29 ;  /* 0x00000019081d7223 */ /* 0x002fc8000000001d */
[----:B------:R-:W-:-:S04]  /*0570*/  FFMA R20, R20, R9, R29 ;  /* 0x0000000914147223 */ /* 0x000fc8000000001d */
[----:B------:R-:W-:-:S04]  /*0580*/  FFMA R27, R27, R10, R20 ;  /* 0x0000000a1b1b7223 */ /* 0x000fc80000000014 */
[----:B------:R-:W-:Y:S01]  /*0590*/  FFMA R27, R26, R11, R27 ;  /* 0x0000000b1a1b7223 */ /* 0x000fe2000000001b */
[----:B------:R-:W-:Y:S01]  /*05a0*/  UISETP.GE.U32.AND UP0, UPT, UR5, 0x7e0, UPT ;  /* 0x000007e00500788c */ /* 0x000fe2000bf06070 */
[----:B---3--:R-:W-:Y:S02]  /*05b0*/  IADD3 R18, P2, PT, R18, 0x80, RZ ;  /* 0x0000008012127810 */ /* 0x008fe40007f5e0ff */
[----:B------:R-:W-:Y:S02]  /*05c0*/  IADD3 R2, PT, PT, R2, 0x20, RZ ;  /* 0x0000002002027810 */ /* 0x000fe40007ffe0ff */
[----:B------:R-:W-:Y:S02]  /*05d0*/  IADD3.X R19, PT, PT, RZ, R19, RZ, P2, !PT ;  /* 0x00000013ff137210 */ /* 0x000fe400017fe4ff */
[----:B------:R-:W-:Y:S01]  /*05e0*/  IADD3 R0, PT, PT, R0, 0x10000, RZ ;  /* 0x0001000000007810 */ /* 0x000fe20007ffe0ff */
[----:B------:R-:W-:Y:S01]  /*05f0*/  UIADD3 UR4, UPT, UPT, UR4, 0x20, URZ ;  /* 0x0000002004047890 */ /* 0x000fe2000fffe0ff */
[----:B----4-:R-:W-:Y:S04]  /*0600*/  STS [R4], R28 ;  /* 0x0000001c04007388 */ /* 0x010fe80000000800 */
[----:B-----5:R-:W-:Y:S01]  /*0610*/  STS [R3], R12 ;  /* 0x0000000c03007388 */ /* 0x020fe20000000800 */
        /* <DEDUP_REMOVED lines=8> */
[----:B------:R-:W5:Y:S01]  /*06a0*/  LDS R20, [R5+0x140] ;  /* 0x0001400005147984 */ /* 0x000f620000000800 */
[----:B0-----:R-:W-:-:S03]  /*06b0*/  FFMA R27, R12, R21, R27 ;  /* 0x000000150c1b7223 */ /* 0x001fc6000000001b */
[----:B------:R-:W0:Y:S01]  /*06c0*/  LDS R21, [R5+0x180] ;  /* 0x0001800005157984 */ /* 0x000e220000000800 */
[----:B-1----:R-:W-:-:S03]  /*06d0*/  FFMA R12, R24, R13, R27 ;  /* 0x0000000d180c7223 */ /* 0x002fc6000000001b */
[----:B------:R-:W1:Y:S01]  /*06e0*/  LDS R24, [R5+0x1c0] ;  /* 0x0001c00005187984 */ /* 0x000e620000000800 */
[----:B--2---:R-:W-:-:S04]  /*06f0*/  FFMA R25, R25, R14, R12 ;  /* 0x0000000e19197223 */ /* 0x004fc8000000000c */
[----:B---3--:R-:W-:Y:S02]  /*0700*/  FFMA R27, R22, R15, R25 ;  /* 0x0000000f161b7223 */ /* 0x008fe40000000019 */
[----:B------:R-:W-:Y:S04]  /*0710*/  LDS R25, [R5+0x200] ;  /* 0x0002000005197984 */ /* 0x000fe80000000800 */
[----:B------:R-:W2:Y:S01]  /*0720*/  LDS.128 R12, [R6+0x20] ;  /* 0x00002000060c7984 */ /* 0x000ea20000000c00 */
[----:B----4-:R-:W-:-:S03]  /*0730*/  FFMA R23, R8, R23, R27 ;  /* 0x0000001708177223 */ /* 0x010fc6000000001b */
[----:B------:R-:W3:Y:S01]  /*0740*/  LDS R22, [R5+0x240] ;  /* 0x0002400005167984 */ /* 0x000ee20000000800 */
[----:B-----5:R-:W-:-:S03]  /*0750*/  FFMA R20, R20, R9, R23 ;  /* 0x0000000914147223 */ /* 0x020fc60000000017 */
[----:B------:R-:W4:Y:S01]  /*0760*/  LDS R23, [R5+0x280] ;  /* 0x0002800005177984 */ /* 0x000f220000000800 */
[----:B0-----:R-:W-:-:S03]  /*0770*/  FFMA R21, R21, R10, R20 ;  /* 0x0000000a15157223 */ /* 0x001fc60000000014 */
[----:B------:R-:W0:Y:S01]  /*0780*/  LDS R20, [R5+0x2c0] ;  /* 0x0002c00005147984 */ /* 0x000e220000000800 */
[----:B-1----:R-:W-:-:S03]  /*0790*/  FFMA R27, R24, R11, R21 ;  /* 0x0000000b181b7223 */ /* 0x002fc60000000015 */
[----:B------:R-:W-:Y:S04]  /*07a0*/  LDS R21, [R5+0x300] ;  /* 0x0003000005157984 */ /* 0x000fe80000000800 */
[----:B------:R-:W1:Y:S04]  /*07b0*/  LDS.128 R8, [R6+0x30] ;  /* 0x0000300006087984 */ /* 0x000e680000000c00 */
[----:B------:R-:W5:Y:S01]  /*07c0*/  LDS R24, [R5+0x340] ;  /* 0x0003400005187984 */ /* 0x000f620000000800 */
[----:B--2---:R-:W-:-:S03]  /*07d0*/  FFMA R27, R12, R25, R27 ;  /* 0x000000190c1b7223 */ /* 0x004fc6000000001b */
[----:B------:R-:W2:Y:S04]  /*07e0*/  LDS R25, [R5+0x380] ;  /* 0x0003800005197984 */ /* 0x000ea80000000800 */
[----:B------:R-:W2:Y:S01]  /*07f0*/  LDS R12, [R5+0x3c0] ;  /* 0x0003c000050c7984 */ /* 0x000ea20000000800 */
[----:B---3--:R-:W-:-:S04]  /*0800*/  FFMA R22, R22, R13, R27 ;  /* 0x0000000d16167223 */ /* 0x008fc8000000001b */
[----:B----4-:R-:W-:-:S04]  /*0810*/  FFMA R23, R23, R14, R22 ;  /* 0x0000000e17177223 */ /* 0x010fc80000000016 */
[----:B0-----:R-:W-:-:S04]  /*0820*/  FFMA R15, R20, R15, R23 ;  /* 0x0000000f140f7223 */ /* 0x001fc80000000017 */
[----:B-1----:R-:W-:-:S04]  /*0830*/  FFMA R15, R8, R21, R15 ;  /* 0x00000015080f7223 */ /* 0x002fc8000000000f */
[----:B-----5:R-:W-:-:S04]  /*0840*/  FFMA R24, R24, R9, R15 ;  /* 0x0000000918187223 */ /* 0x020fc8000000000f */
[----:B--2---:R-:W-:-:S04]  /*0850*/  FFMA R25, R25, R10, R24 ;  /* 0x0000000a19197223 */ /* 0x004fc80000000018 */
[----:B------:R-:W-:Y:S01]  /*0860*/  FFMA R23, R12, R11, R25 ;  /* 0x0000000b0c177223 */ /* 0x000fe20000000019 */
[----:B------:R-:W-:Y:S06]  /*0870*/  BAR.SYNC.DEFER_BLOCKING 0x0 ;  /* 0x0000000000007b1d */ /* 0x000fec0000010000 */
[----:B------:R-:W-:Y:S05]  /*0880*/  BRA.U !UP0, `(.L_x_0) ;  /* 0xfffffff908547547 */ /* 0x000fea000b83ffff */
[----:B------:R-:W-:-:S13]  /*0890*/  ISETP.GT.OR P1, PT, R16, 0x7ff, P1 ;  /* 0x000007ff1000780c */ /* 0x000fda0000f24670 */
[----:B------:R-:W-:Y:S05]  /*08a0*/  @P1 EXIT ;  /* 0x000000000000194d */ /* 0x000fea0003800000 */
[----:B------:R-:W0:Y:S01]  /*08b0*/  LDC.64 R2, c[0x0][0x390] ;  /* 0x0000e400ff027b82 */ /* 0x000e220000000a00 */
[----:B------:R-:W-:-:S05]  /*08c0*/  LEA R17, R17, R16, 0xb ;  /* 0x0000001011117211 */ /* 0x000fca00078e58ff */
[----:B0-----:R-:W-:-:S05]  /*08d0*/  IMAD.WIDE R2, R17, 0x4, R2 ;  /* 0x0000000411027825 */ /* 0x001fca00078e0202 */
[----:B------:R-:W-:Y:S01]  /*08e0*/  STG.E desc[UR8][R2.64], R23 ;  /* 0x0000001702007986 */ /* 0x000fe2000c101908 */
[----:B------:R-:W-:Y:S05]  /*08f0*/  EXIT ;  /* 0x000000000000794d */ /* 0x000fea0003800000 */
.L_x_1:
[----:B------:R-:W-:-:S00]  /*0900*/  BRA `(.L_x_1) ;  /* 0xfffffffc00fc7947 */ /* 0x000fc0000383ffff */
[----:B------:R-:W-:-:S00]  /*0910*/  NOP ;  /* 0x0000000000007918 */ /* 0x000fc00000000000 */
        /* <DEDUP_REMOVED lines=14> */
.L_x_2:


//--------------------- .nv.shared._Z5_gemmPfS_S_ --------------------------
	.section	.nv.shared._Z5_gemmPfS_S_,"aw",@nobits
	.sectionflags	@""
	.align	4
.nv.shared._Z5_gemmPfS_S_:
	.zero		3072


//--------------------- .nv.shared.reserved.0     --------------------------
	.section	.nv.shared.reserved.0,"aw",@nobits
	.weak		__nv_reservedSMEM_offset_0_alias
	.size		__nv_reservedSMEM_offset_0_alias, 0, 64
	.other		__nv_reservedSMEM_offset_0_alias,@"STO_CUDA_RESERVED_SHARED STV_DEFAULT"
__nv_reservedSMEM_offset_0_alias:
	.zero		0
	.zero		64


//--------------------- .nv.constant0._Z5_gemmPfS_S_ --------------------------
	.section	.nv.constant0._Z5_gemmPfS_S_,"a",@progbits
	.sectionflags	@""
	.align	4
.nv.constant0._Z5_gemmPfS_S_:
	.zero		920


//--------------------- SYMBOLS --------------------------

	.type		.nv.reservedSmem.offset0,@object
	.size		.nv.reservedSmem.offset0,0x4
	.type		.nv.reservedSmem.cap,@object
	.size		.nv.reservedSmem.cap,0x4
